//
// Generated by NVIDIA NVVM Compiler
//
// Compiler Build ID: CL-36424714
// Cuda compilation tools, release 13.0, V13.0.88
// Based on NVVM 20.0.0
//

.version 9.0
.target sm_100
.address_size 64

	// .globl	_Z19AddKernelCoarsened2PfS_S_j

.visible .entry _Z19AddKernelCoarsened2PfS_S_j(
	.param .u64 .ptr .align 1 _Z19AddKernelCoarsened2PfS_S_j_param_0,
	.param .u64 .ptr .align 1 _Z19AddKernelCoarsened2PfS_S_j_param_1,
	.param .u64 .ptr .align 1 _Z19AddKernelCoarsened2PfS_S_j_param_2,
	.param .u32 _Z19AddKernelCoarsened2PfS_S_j_param_3
)
{
	.reg .pred 	%p<3>;
	.reg .b32 	%r<8>;
	.reg .b32 	%f<7>;
	.reg .b64 	%rd<15>;

	ld.param.u64 	%rd4, [_Z19AddKernelCoarsened2PfS_S_j_param_0];
	ld.param.u64 	%rd5, [_Z19AddKernelCoarsened2PfS_S_j_param_1];
	ld.param.u64 	%rd6, [_Z19AddKernelCoarsened2PfS_S_j_param_2];
	ld.param.u32 	%r2, [_Z19AddKernelCoarsened2PfS_S_j_param_3];
	cvta.to.global.u64 	%rd1, %rd6;
	cvta.to.global.u64 	%rd2, %rd5;
	cvta.to.global.u64 	%rd3, %rd4;
	mov.u32 	%r3, %ntid.x;
	mov.u32 	%r4, %ctaid.x;
	mov.u32 	%r5, %tid.x;
	mad.lo.s32 	%r6, %r3, %r4, %r5;
	shl.b32 	%r1, %r6, 1;
	setp.ge.u32 	%p1, %r1, %r2;
	@%p1 bra 	$L__BB0_2;
	mul.wide.u32 	%rd7, %r1, 4;
	add.s64 	%rd8, %rd3, %rd7;
	ld.global.f32 	%f1, [%rd8];
	add.s64 	%rd9, %rd2, %rd7;
	ld.global.f32 	%f2, [%rd9];
	add.f32 	%f3, %f1, %f2;
	add.s64 	%rd10, %rd1, %rd7;
	st.global.f32 	[%rd10], %f3;
$L__BB0_2:
	add.s32 	%r7, %r1, 1;
	setp.ge.u32 	%p2, %r7, %r2;
	@%p2 bra 	$L__BB0_4;
	mul.wide.u32 	%rd11, %r1, 4;
	add.s64 	%rd12, %rd3, %rd11;
	ld.global.f32 	%f4, [%rd12+4];
	add.s64 	%rd13, %rd2, %rd11;
	ld.global.f32 	%f5, [%rd13+4];
	add.f32 	%f6, %f4, %f5;
	add.s64 	%rd14, %rd1, %rd11;
	st.global.f32 	[%rd14+4], %f6;
$L__BB0_4:
	ret;

}


// ===== COMPILED SASS (sm_100) =====

	.target	sm_100

	.elftype	@"ET_EXEC"


//--------------------- .note.nv.tkinfo           --------------------------
	.section	.note.nv.tkinfo,"",@"SHT_NOTE"
	.sectionflags	@"SHF_NOTE_NV_TKINFO"
	.tkinfo
        /*0018*/ 	.word	0x00000002
        /*0030*/ 	.string	""
        /*0030*/ 	.string	"ptxas"
        /*0030*/ 	.string	"Cuda compilation tools, release 13.0, V13.0.88"
        /*0030*/ 	.string	"Build cuda_13.0.r13.0/compiler.36424714_0"
        /*0030*/ 	.string	"-arch sm_100 -m 64 "



//--------------------- .note.nv.cuinfo           --------------------------
	.section	.note.nv.cuinfo,"",@"SHT_NOTE"
	.sectionflags	@"SHF_NOTE_NV_CUINFO"
        /*0018*/ 	.short	0x0002
        /*001a*/ 	.short	0x0064
        /*001c*/ 	.short	0x0082
	.zero		2


//--------------------- .nv.info                  --------------------------
	.section	.nv.info,"",@"SHT_CUDA_INFO"
	.align	4


	//----- nvinfo : EIATTR_REGCOUNT
	.align		4
        /*0000*/ 	.byte	0x04, 0x2f
        /*0002*/ 	.short	(.L_1 - .L_0)
	.align		4
.L_0:
        /*0004*/ 	.word	index@(_Z19AddKernelCoarsened2PfS_S_j)
        /*0008*/ 	.word	0x0000000e


	//----- nvinfo : EIATTR_FRAME_SIZE
	.align		4
.L_1:
        /*000c*/ 	.byte	0x04, 0x11
        /*000e*/ 	.short	(.L_3 - .L_2)
	.align		4
.L_2:
        /*0010*/ 	.word	index@(_Z19AddKernelCoarsened2PfS_S_j)
        /*0014*/ 	.word	0x00000000


	//----- nvinfo : EIATTR_MIN_STACK_SIZE
	.align		4
.L_3:
        /*0018*/ 	.byte	0x04, 0x12
        /*001a*/ 	.short	(.L_5 - .L_4)
	.align		4
.L_4:
        /*001c*/ 	.word	index@(_Z19AddKernelCoarsened2PfS_S_j)
        /*0020*/ 	.word	0x00000000
.L_5:


//--------------------- .nv.compat                --------------------------
	.section	.nv.compat,"",@"SHT_CUDA_COMPAT_INFO"
	.align	4
        /*0000*/ 	.byte	0x02, 0x09, 0x00, 0x00, 0x02, 0x02, 0x01, 0x00, 0x02, 0x05, 0x05, 0x00, 0x03, 0x07, 0x01, 0x01
        /*0010*/ 	.byte	0x02, 0x03, 0x00, 0x00, 0x02, 0x06, 0x01, 0x00, 0x04, 0x0b, 0x08, 0x00, 0x09, 0x00, 0x00, 0x00
        /*0020*/ 	.byte	0x00, 0x00, 0x00, 0x00


//--------------------- .nv.info._Z19AddKernelCoarsened2PfS_S_j --------------------------
	.section	.nv.info._Z19AddKernelCoarsened2PfS_S_j,"",@"SHT_CUDA_INFO"
	.sectionflags	@""
	.align	4


	//----- nvinfo : EIATTR_CUDA_API_VERSION
	.align		4
        /*0000*/ 	.byte	0x04, 0x37
        /*0002*/ 	.short	(.L_7 - .L_6)
.L_6:
        /*0004*/ 	.word	0x00000082


	//----- nvinfo : EIATTR_KPARAM_INFO
	.align		4
.L_7:
        /*0008*/ 	.byte	0x04, 0x17
        /*000a*/ 	.short	(.L_9 - .L_8)
.L_8:
        /*000c*/ 	.word	0x00000000
        /*0010*/ 	.short	0x0003
        /*0012*/ 	.short	0x0018
        /*0014*/ 	.byte	0x00, 0xf0, 0x11, 0x00


	//----- nvinfo : EIATTR_KPARAM_INFO
	.align		4
.L_9:
        /*0018*/ 	.byte	0x04, 0x17
        /*001a*/ 	.short	(.L_11 - .L_10)
.L_10:
        /*001c*/ 	.word	0x00000000
        /*0020*/ 	.short	0x0002
        /*0022*/ 	.short	0x0010
        /*0024*/ 	.byte	0x00, 0xf5, 0x21, 0x00


	//----- nvinfo : EIATTR_KPARAM_INFO
	.align		4
.L_11:
        /*0028*/ 	.byte	0x04, 0x17
        /*002a*/ 	.short	(.L_13 - .L_12)
.L_12:
        /*002c*/ 	.word	0x00000000
        /*0030*/ 	.short	0x0001
        /*0032*/ 	.short	0x0008
        /*0034*/ 	.byte	0x00, 0xf5, 0x21, 0x00


	//----- nvinfo : EIATTR_KPARAM_INFO
	.align		4
.L_13:
        /*0038*/ 	.byte	0x04, 0x17
        /*003a*/ 	.short	(.L_15 - .L_14)
.L_14:
        /*003c*/ 	.word	0x00000000
        /*0040*/ 	.short	0x0000
        /*0042*/ 	.short	0x0000
        /*0044*/ 	.byte	0x00, 0xf5, 0x21, 0x00


	//----- nvinfo : EIATTR_SPARSE_MMA_MASK
	.align		4
.L_15:
        /*0048*/ 	.byte	0x03, 0x50
        /*004a*/ 	.short	0x0000


	//----- nvinfo : EIATTR_MAXREG_COUNT
	.align		4
        /*004c*/ 	.byte	0x03, 0x1b
        /*004e*/ 	.short	0x00ff


	//----- nvinfo : EIATTR_MERCURY_ISA_VERSION
	.align		4
        /*0050*/ 	.byte	0x03, 0x5f
        /*0052*/ 	.short	0x0101


	//----- nvinfo : EIATTR_VRC_CTA_INIT_COUNT
	.align		4
        /*0054*/ 	.byte	0x02, 0x4a
	.zero		1
	.zero		1


	//----- nvinfo : EIATTR_EXIT_INSTR_OFFSETS
	.align		4
        /*0058*/ 	.byte	0x04, 0x1c
        /*005a*/ 	.short	(.L_17 - .L_16)


	//   ....[0]....
.L_16:
        /*005c*/ 	.word	0x00000180


	//   ....[1]....
        /*0060*/ 	.word	0x00000230


	//----- nvinfo : EIATTR_CRS_STACK_SIZE
	.align		4
.L_17:
        /*0064*/ 	.byte	0x04, 0x1e
        /*0066*/ 	.short	(.L_19 - .L_18)
.L_18:
        /*0068*/ 	.word	0x00000000


	//----- nvinfo : EIATTR_CBANK_PARAM_SIZE
	.align		4
.L_19:
        /*006c*/ 	.byte	0x03, 0x19
        /*006e*/ 	.short	0x001c


	//----- nvinfo : EIATTR_PARAM_CBANK
	.align		4
        /*0070*/ 	.byte	0x04, 0x0a
        /*0072*/ 	.short	(.L_21 - .L_20)
	.align		4
.L_20:
        /*0074*/ 	.word	index@(.nv.constant0._Z19AddKernelCoarsened2PfS_S_j)
        /*0078*/ 	.short	0x0380
        /*007a*/ 	.short	0x001c


	//----- nvinfo : EIATTR_SW_WAR
	.align		4
.L_21:
        /*007c*/ 	.byte	0x04, 0x36
        /*007e*/ 	.short	(.L_23 - .L_22)
.L_22:
        /*0080*/ 	.word	0x00000008
.L_23:


//--------------------- .nv.callgraph             --------------------------
	.section	.nv.callgraph,"",@"SHT_CUDA_CALLGRAPH"
	.align	4
	.sectionentsize	8
	.align		4
        /*0000*/ 	.word	0x00000000
	.align		4
        /*0004*/ 	.word	0xffffffff
	.align		4
        /*0008*/ 	.word	0x00000000
	.align		4
        /*000c*/ 	.word	0xfffffffe
	.align		4
        /*0010*/ 	.word	0x00000000
	.align		4
        /*0014*/ 	.word	0xfffffffd
	.align		4
        /*0018*/ 	.word	0x00000000
	.align		4
        /*001c*/ 	.word	0xfffffffc


//--------------------- .text._Z19AddKernelCoarsened2PfS_S_j --------------------------
	.section	.text._Z19AddKernelCoarsened2PfS_S_j,"ax",@progbits
	.align	128
        .global         _Z19AddKernelCoarsened2PfS_S_j
        .type           _Z19AddKernelCoarsened2PfS_S_j,@function
        .size           _Z19AddKernelCoarsened2PfS_S_j,(.L_x_3 - _Z19AddKernelCoarsened2PfS_S_j)
        .other          _Z19AddKernelCoarsened2PfS_S_j,@"STO_CUDA_ENTRY STV_DEFAULT"
_Z19AddKernelCoarsened2PfS_S_j:
.text._Z19AddKernelCoarsened2PfS_S_j:
[----:B------:R-:W-:Y:S01]  /*0000*/  LDC R1, c[0x0][0x37c] ;  /* 0x0000df00ff017b82 */ /* 0x000fe20000000800 */
[----:B------:R-:W0:Y:S01]  /*0010*/  S2R R0, SR_CTAID.X ;  /* 0x0000000000007919 */ /* 0x000e220000002500 */
[----:B------:R-:W0:Y:S01]  /*0020*/  LDCU UR4, c[0x0][0x360] ;  /* 0x00006c00ff0477ac */ /* 0x000e220008000800 */
[----:B------:R-:W-:Y:S01]  /*0030*/  BSSY.RECONVERGENT B0, `(.L_x_0) ;  /* 0x0000014000007945 */ /* 0x000fe20003800200 */
[----:B------:R-:W0:Y:S01]  /*0040*/  S2R R3, SR_TID.X ;  /* 0x0000000000037919 */ /* 0x000e220000002100 */
[----:B------:R-:W1:Y:S01]  /*0050*/  LDCU UR6, c[0x0][0x398] ;  /* 0x00007300ff0677ac */ /* 0x000e620008000800 */
[----:B0-----:R-:W-:Y:S01]  /*0060*/  IMAD R0, R0, UR4, R3 ;  /* 0x0000000400007c24 */ /* 0x001fe2000f8e0203 */
[----:B------:R-:W0:Y:S04]  /*0070*/  LDCU.64 UR4, c[0x0][0x358] ;  /* 0x00006b00ff0477ac */ /* 0x000e280008000a00 */
[----:B------:R-:W-:-:S04]  /*0080*/  SHF.L.U32 R9, R0, 0x1, RZ ;  /* 0x0000000100097819 */ /* 0x000fc800000006ff */
[C---:B-1----:R-:W-:Y:S02]  /*0090*/  ISETP.GE.U32.AND P0, PT, R9.reuse, UR6, PT ;  /* 0x0000000609007c0c */ /* 0x042fe4000bf06070 */
[----:B------:R-:W-:-:S04]  /*00a0*/  IADD3 R0, PT, PT, R9, 0x1, RZ ;  /* 0x0000000109007810 */ /* 0x000fc80007ffe0ff */
[----:B------:R-:W-:-:S07]  /*00b0*/  ISETP.GE.U32.AND P1, PT, R0, UR6, PT ;  /* 0x0000000600007c0c */ /* 0x000fce000bf26070 */
[----:B0-----:R-:W-:Y:S06]  /*00c0*/  @P0 BRA `(.L_x_1) ;  /* 0x0000000000280947 */ /* 0x001fec0003800000 */
[----:B------:R-:W0:Y:S08]  /*00d0*/  LDC.64 R2, c[0x0][0x380] ;  /* 0x0000e000ff027b82 */ /* 0x000e300000000a00 */
[----:B------:R-:W1:Y:S08]  /*00e0*/  LDC.64 R4, c[0x0][0x388] ;  /* 0x0000e200ff047b82 */ /* 0x000e700000000a00 */
[----:B------:R-:W2:Y:S01]  /*00f0*/  LDC.64 R6, c[0x0][0x390] ;  /* 0x0000e400ff067b82 */ /* 0x000ea20000000a00 */
[----:B0-----:R-:W-:-:S06]  /*0100*/  IMAD.WIDE.U32 R2, R9, 0x4, R2 ;  /* 0x0000000409027825 */ /* 0x001fcc00078e0002 */
[----:B------:R-:W3:Y:S01]  /*0110*/  LDG.E R2, desc[UR4][R2.64] ;  /* 0x0000000402027981 */ /* 0x000ee2000c1e1900 */
[----:B-1----:R-:W-:-:S06]  /*0120*/  IMAD.WIDE.U32 R4, R9, 0x4, R4 ;  /* 0x0000000409047825 */ /* 0x002fcc00078e0004 */
[----:B------:R-:W3:Y:S01]  /*0130*/  LDG.E R5, desc[UR4][R4.64] ;  /* 0x0000000404057981 */ /* 0x000ee2000c1e1900 */
[----:B--2---:R-:W-:-:S04]  /*0140*/  IMAD.WIDE.U32 R6, R9, 0x4, R6 ;  /* 0x0000000409067825 */ /* 0x004fc800078e0006 */
[----:B---3--:R-:W-:-:S05]  /*0150*/  FADD R11, R2, R5 ;  /* 0x00000005020b7221 */ /* 0x008fca0000000000 */
[----:B------:R0:W-:Y:S02]  /*0160*/  STG.E desc[UR4][R6.64], R11 ;  /* 0x0000000b06007986 */ /* 0x0001e4000c101904 */
.L_x_1:
[----:B------:R-:W-:Y:S05]  /*0170*/  BSYNC.RECONVERGENT B0 ;  /* 0x0000000000007941 */ /* 0x000fea0003800200 */
.L_x_0:
[----:B------:R-:W-:Y:S05]  /*0180*/  @P1 EXIT ;  /* 0x000000000000194d */ /* 0x000fea0003800000 */
[----:B------:R-:W1:Y:S08]  /*0190*/  LDC.64 R2, c[0x0][0x380] ;  /* 0x0000e000ff027b82 */ /* 0x000e700000000a00 */
[----:B------:R-:W2:Y:S08]  /*01a0*/  LDC.64 R4, c[0x0][0x388] ;  /* 0x0000e200ff047b82 */ /* 0x000eb00000000a00 */
[----:B0-----:R-:W0:Y:S01]  /*01b0*/  LDC.64 R6, c[0x0][0x390] ;  /* 0x0000e400ff067b82 */ /* 0x001e220000000a00 */
[----:B-1----:R-:W-:-:S06]  /*01c0*/  IMAD.WIDE.U32 R2, R9, 0x4, R2 ;  /* 0x0000000409027825 */ /* 0x002fcc00078e0002 */
[----:B------:R-:W3:Y:S01]  /*01d0*/  LDG.E R2, desc[UR4][R2.64+0x4] ;  /* 0x0000040402027981 */ /* 0x000ee2000c1e1900 */
[----:B--2---:R-:W-:-:S06]  /*01e0*/  IMAD.WIDE.U32 R4, R9, 0x4, R4 ;  /* 0x0000000409047825 */ /* 0x004fcc00078e0004 */
[----:B------:R-:W3:Y:S01]  /*01f0*/  LDG.E R5, desc[UR4][R4.64+0x4] ;  /* 0x0000040404057981 */ /* 0x000ee2000c1e1900 */
[----:B0-----:R-:W-:-:S04]  /*0200*/  IMAD.WIDE.U32 R6, R9, 0x4, R6 ;  /* 0x0000000409067825 */ /* 0x001fc800078e0006 */
[----:B---3--:R-:W-:-:S05]  /*0210*/  FADD R9, R2, R5 ;  /* 0x0000000502097221 */ /* 0x008fca0000000000 */
[----:B------:R-:W-:Y:S01]  /*0220*/  STG.E desc[UR4][R6.64+0x4], R9 ;  /* 0x0000040906007986 */ /* 0x000fe2000c101904 */
[----:B------:R-:W-:Y:S05]  /*0230*/  EXIT ;  /* 0x000000000000794d */ /* 0x000fea0003800000 */
.L_x_2:
[----:B------:R-:W-:-:S00]  /*0240*/  BRA `(.L_x_2) ;  /* 0xfffffffc00fc7947 */ /* 0x000fc0000383ffff */
[----:B------:R-:W-:-:S00]  /*0250*/  NOP ;  /* 0x0000000000007918 */ /* 0x000fc00000000000 */
        /* <DEDUP_REMOVED lines=10> */
.L_x_3:


//--------------------- .nv.shared.reserved.0     --------------------------
	.section	.nv.shared.reserved.0,"aw",@nobits
	.weak		__nv_reservedSMEM_offset_0_alias
	.size		__nv_reservedSMEM_offset_0_alias, 0, 64
	.other		__nv_reservedSMEM_offset_0_alias,@"STO_CUDA_RESERVED_SHARED STV_DEFAULT"
__nv_reservedSMEM_offset_0_alias:
	.zero		0
	.zero		64


//--------------------- .nv.constant0._Z19AddKernelCoarsened2PfS_S_j --------------------------
	.section	.nv.constant0._Z19AddKernelCoarsened2PfS_S_j,"a",@progbits
	.sectionflags	@""
	.align	4
.nv.constant0._Z19AddKernelCoarsened2PfS_S_j:
	.zero		924


//--------------------- SYMBOLS --------------------------

	.type		.nv.reservedSmem.offset0,@object
	.size		.nv.reservedSmem.offset0,0x4
